//
// Generated by NVIDIA NVVM Compiler
//
// Compiler Build ID: CL-36424714
// Cuda compilation tools, release 13.0, V13.0.88
// Based on NVVM 20.0.0
//

.version 9.0
.target sm_100
.address_size 64

	// .globl	_Z15reduce1d_kernelPfS_i
// _ZZ21block_reduce1d_kernelPfS_iE10shared_arr has been demoted

.visible .entry _Z15reduce1d_kernelPfS_i(
	.param .u64 .ptr .align 1 _Z15reduce1d_kernelPfS_i_param_0,
	.param .u64 .ptr .align 1 _Z15reduce1d_kernelPfS_i_param_1,
	.param .u32 _Z15reduce1d_kernelPfS_i_param_2
)
{
	.reg .pred 	%p<8>;
	.reg .b32 	%r<17>;
	.reg .b32 	%f<19>;
	.reg .b64 	%rd<7>;

	ld.param.u64 	%rd2, [_Z15reduce1d_kernelPfS_i_param_0];
	ld.param.u64 	%rd3, [_Z15reduce1d_kernelPfS_i_param_1];
	ld.param.u32 	%r5, [_Z15reduce1d_kernelPfS_i_param_2];
	mov.u32 	%r16, %tid.x;
	setp.ge.s32 	%p1, %r16, %r5;
	mov.f32 	%f18, 0f00000000;
	@%p1 bra 	$L__BB0_3;
	mov.u32 	%r2, %ntid.x;
	cvta.to.global.u64 	%rd1, %rd2;
	mov.f32 	%f18, 0f00000000;
$L__BB0_2:
	mul.wide.s32 	%rd4, %r16, 4;
	add.s64 	%rd5, %rd1, %rd4;
	ld.global.f32 	%f6, [%rd5];
	add.f32 	%f18, %f18, %f6;
	add.s32 	%r16, %r16, %r2;
	setp.lt.s32 	%p2, %r16, %r5;
	@%p2 bra 	$L__BB0_2;
$L__BB0_3:
	mov.b32 	%r6, %f18;
	shfl.sync.down.b32	%r7|%p3, %r6, 16, 31, -1;
	mov.b32 	%f7, %r7;
	add.f32 	%f8, %f18, %f7;
	mov.b32 	%r8, %f8;
	shfl.sync.down.b32	%r9|%p4, %r8, 8, 31, -1;
	mov.b32 	%f9, %r9;
	add.f32 	%f10, %f8, %f9;
	mov.b32 	%r10, %f10;
	shfl.sync.down.b32	%r11|%p5, %r10, 4, 31, -1;
	mov.b32 	%f11, %r11;
	add.f32 	%f12, %f10, %f11;
	mov.b32 	%r12, %f12;
	shfl.sync.down.b32	%r13|%p6, %r12, 2, 31, -1;
	mov.b32 	%f13, %r13;
	add.f32 	%f14, %f12, %f13;
	mov.b32 	%r14, %f14;
	shfl.sync.down.b32	%r15|%p7, %r14, 1, 31, -1;
	mov.b32 	%f15, %r15;
	add.f32 	%f16, %f14, %f15;
	cvta.to.global.u64 	%rd6, %rd3;
	st.global.f32 	[%rd6], %f16;
	ret;

}
	// .globl	_Z21block_reduce1d_kernelPfS_i
.visible .entry _Z21block_reduce1d_kernelPfS_i(
	.param .u64 .ptr .align 1 _Z21block_reduce1d_kernelPfS_i_param_0,
	.param .u64 .ptr .align 1 _Z21block_reduce1d_kernelPfS_i_param_1,
	.param .u32 _Z21block_reduce1d_kernelPfS_i_param_2
)
{
	.reg .pred 	%p<16>;
	.reg .b32 	%r<36>;
	.reg .b32 	%f<35>;
	.reg .b64 	%rd<7>;
	// demoted variable
	.shared .align 4 .b8 _ZZ21block_reduce1d_kernelPfS_iE10shared_arr[128];
	ld.param.u64 	%rd2, [_Z21block_reduce1d_kernelPfS_i_param_0];
	ld.param.u64 	%rd3, [_Z21block_reduce1d_kernelPfS_i_param_1];
	ld.param.u32 	%r6, [_Z21block_reduce1d_kernelPfS_i_param_2];
	mov.u32 	%r1, %tid.x;
	setp.ge.s32 	%p1, %r1, %r6;
	mov.f32 	%f32, 0f00000000;
	@%p1 bra 	$L__BB1_3;
	mov.u32 	%r2, %ntid.x;
	cvta.to.global.u64 	%rd1, %rd2;
	mov.f32 	%f32, 0f00000000;
	mov.u32 	%r35, %r1;
$L__BB1_2:
	mul.wide.s32 	%rd4, %r35, 4;
	add.s64 	%rd5, %rd1, %rd4;
	ld.global.f32 	%f11, [%rd5];
	add.f32 	%f32, %f32, %f11;
	add.s32 	%r35, %r35, %r2;
	setp.lt.s32 	%p2, %r35, %r6;
	@%p2 bra 	$L__BB1_2;
$L__BB1_3:
	and.b32  	%r5, %r1, 31;
	mov.b32 	%r7, %f32;
	shfl.sync.down.b32	%r8|%p3, %r7, 16, 31, -1;
	mov.b32 	%f12, %r8;
	add.f32 	%f13, %f32, %f12;
	mov.b32 	%r9, %f13;
	shfl.sync.down.b32	%r10|%p4, %r9, 8, 31, -1;
	mov.b32 	%f14, %r10;
	add.f32 	%f15, %f13, %f14;
	mov.b32 	%r11, %f15;
	shfl.sync.down.b32	%r12|%p5, %r11, 4, 31, -1;
	mov.b32 	%f16, %r12;
	add.f32 	%f17, %f15, %f16;
	mov.b32 	%r13, %f17;
	shfl.sync.down.b32	%r14|%p6, %r13, 2, 31, -1;
	mov.b32 	%f18, %r14;
	add.f32 	%f19, %f17, %f18;
	mov.b32 	%r15, %f19;
	shfl.sync.down.b32	%r16|%p7, %r15, 1, 31, -1;
	mov.b32 	%f20, %r16;
	add.f32 	%f4, %f19, %f20;
	setp.ne.s32 	%p8, %r5, 0;
	@%p8 bra 	$L__BB1_5;
	shr.u32 	%r17, %r1, 3;
	mov.u32 	%r18, _ZZ21block_reduce1d_kernelPfS_iE10shared_arr;
	add.s32 	%r19, %r18, %r17;
	st.shared.f32 	[%r19], %f4;
$L__BB1_5:
	bar.sync 	0;
	mov.u32 	%r20, %ntid.x;
	shr.u32 	%r21, %r20, 5;
	setp.ge.u32 	%p9, %r1, %r21;
	mov.f32 	%f34, 0f00000000;
	@%p9 bra 	$L__BB1_7;
	shl.b32 	%r22, %r5, 2;
	mov.u32 	%r23, _ZZ21block_reduce1d_kernelPfS_iE10shared_arr;
	add.s32 	%r24, %r23, %r22;
	ld.shared.f32 	%f34, [%r24];
$L__BB1_7:
	setp.gt.u32 	%p10, %r1, 31;
	@%p10 bra 	$L__BB1_9;
	mov.b32 	%r25, %f34;
	shfl.sync.down.b32	%r26|%p11, %r25, 16, 31, -1;
	mov.b32 	%f22, %r26;
	add.f32 	%f23, %f34, %f22;
	mov.b32 	%r27, %f23;
	shfl.sync.down.b32	%r28|%p12, %r27, 8, 31, -1;
	mov.b32 	%f24, %r28;
	add.f32 	%f25, %f23, %f24;
	mov.b32 	%r29, %f25;
	shfl.sync.down.b32	%r30|%p13, %r29, 4, 31, -1;
	mov.b32 	%f26, %r30;
	add.f32 	%f27, %f25, %f26;
	mov.b32 	%r31, %f27;
	shfl.sync.down.b32	%r32|%p14, %r31, 2, 31, -1;
	mov.b32 	%f28, %r32;
	add.f32 	%f29, %f27, %f28;
	mov.b32 	%r33, %f29;
	shfl.sync.down.b32	%r34|%p15, %r33, 1, 31, -1;
	mov.b32 	%f30, %r34;
	add.f32 	%f34, %f29, %f30;
$L__BB1_9:
	cvta.to.global.u64 	%rd6, %rd3;
	st.global.f32 	[%rd6], %f34;
	ret;

}


// ===== COMPILED SASS (sm_100) =====

	.target	sm_100

	.elftype	@"ET_EXEC"


//--------------------- .note.nv.tkinfo           --------------------------
	.section	.note.nv.tkinfo,"",@"SHT_NOTE"
	.sectionflags	@"SHF_NOTE_NV_TKINFO"
	.tkinfo
        /*0018*/ 	.word	0x00000002
        /*0030*/ 	.string	""
        /*0030*/ 	.string	"ptxas"
        /*0030*/ 	.string	"Cuda compilation tools, release 13.0, V13.0.88"
        /*0030*/ 	.string	"Build cuda_13.0.r13.0/compiler.36424714_0"
        /*0030*/ 	.string	"-arch sm_100 -m 64 "



//--------------------- .note.nv.cuinfo           --------------------------
	.section	.note.nv.cuinfo,"",@"SHT_NOTE"
	.sectionflags	@"SHF_NOTE_NV_CUINFO"
        /*0018*/ 	.short	0x0002
        /*001a*/ 	.short	0x0064
        /*001c*/ 	.short	0x0082
	.zero		2


//--------------------- .nv.info                  --------------------------
	.section	.nv.info,"",@"SHT_CUDA_INFO"
	.align	4


	//----- nvinfo : EIATTR_REGCOUNT
	.align		4
        /*0000*/ 	.byte	0x04, 0x2f
        /*0002*/ 	.short	(.L_1 - .L_0)
	.align		4
.L_0:
        /*0004*/ 	.word	index@(_Z15reduce1d_kernelPfS_i)
        /*0008*/ 	.word	0x0000000c


	//----- nvinfo : EIATTR_FRAME_SIZE
	.align		4
.L_1:
        /*000c*/ 	.byte	0x04, 0x11
        /*000e*/ 	.short	(.L_3 - .L_2)
	.align		4
.L_2:
        /*0010*/ 	.word	index@(_Z15reduce1d_kernelPfS_i)
        /*0014*/ 	.word	0x00000000


	//----- nvinfo : EIATTR_REGCOUNT
	.align		4
.L_3:
        /*0018*/ 	.byte	0x04, 0x2f
        /*001a*/ 	.short	(.L_5 - .L_4)
	.align		4
.L_4:
        /*001c*/ 	.word	index@(_Z21block_reduce1d_kernelPfS_i)
        /*0020*/ 	.word	0x0000000e


	//----- nvinfo : EIATTR_FRAME_SIZE
	.align		4
.L_5:
        /*0024*/ 	.byte	0x04, 0x11
        /*0026*/ 	.short	(.L_7 - .L_6)
	.align		4
.L_6:
        /*0028*/ 	.word	index@(_Z21block_reduce1d_kernelPfS_i)
        /*002c*/ 	.word	0x00000000


	//----- nvinfo : EIATTR_MIN_STACK_SIZE
	.align		4
.L_7:
        /*0030*/ 	.byte	0x04, 0x12
        /*0032*/ 	.short	(.L_9 - .L_8)
	.align		4
.L_8:
        /*0034*/ 	.word	index@(_Z21block_reduce1d_kernelPfS_i)
        /*0038*/ 	.word	0x00000000


	//----- nvinfo : EIATTR_MIN_STACK_SIZE
	.align		4
.L_9:
        /*003c*/ 	.byte	0x04, 0x12
        /*003e*/ 	.short	(.L_11 - .L_10)
	.align		4
.L_10:
        /*0040*/ 	.word	index@(_Z15reduce1d_kernelPfS_i)
        /*0044*/ 	.word	0x00000000
.L_11:


//--------------------- .nv.compat                --------------------------
	.section	.nv.compat,"",@"SHT_CUDA_COMPAT_INFO"
	.align	4
        /*0000*/ 	.byte	0x02, 0x09, 0x00, 0x00, 0x02, 0x02, 0x01, 0x00, 0x02, 0x05, 0x05, 0x00, 0x03, 0x07, 0x01, 0x01
        /*0010*/ 	.byte	0x02, 0x03, 0x00, 0x00, 0x02, 0x06, 0x01, 0x00, 0x04, 0x0b, 0x08, 0x00, 0x09, 0x00, 0x00, 0x00
        /*0020*/ 	.byte	0x00, 0x00, 0x00, 0x00


//--------------------- .nv.info._Z21block_reduce1d_kernelPfS_i --------------------------
	.section	.nv.info._Z21block_reduce1d_kernelPfS_i,"",@"SHT_CUDA_INFO"
	.sectionflags	@""
	.align	4


	//----- nvinfo : EIATTR_CUDA_API_VERSION
	.align		4
        /*0000*/ 	.byte	0x04, 0x37
        /*0002*/ 	.short	(.L_13 - .L_12)
.L_12:
        /*0004*/ 	.word	0x00000082


	//----- nvinfo : EIATTR_KPARAM_INFO
	.align		4
.L_13:
        /*0008*/ 	.byte	0x04, 0x17
        /*000a*/ 	.short	(.L_15 - .L_14)
.L_14:
        /*000c*/ 	.word	0x00000000
        /*0010*/ 	.short	0x0002
        /*0012*/ 	.short	0x0010
        /*0014*/ 	.byte	0x00, 0xf0, 0x11, 0x00


	//----- nvinfo : EIATTR_KPARAM_INFO
	.align		4
.L_15:
        /*0018*/ 	.byte	0x04, 0x17
        /*001a*/ 	.short	(.L_17 - .L_16)
.L_16:
        /*001c*/ 	.word	0x00000000
        /*0020*/ 	.short	0x0001
        /*0022*/ 	.short	0x0008
        /*0024*/ 	.byte	0x00, 0xf5, 0x21, 0x00


	//----- nvinfo : EIATTR_KPARAM_INFO
	.align		4
.L_17:
        /*0028*/ 	.byte	0x04, 0x17
        /*002a*/ 	.short	(.L_19 - .L_18)
.L_18:
        /*002c*/ 	.word	0x00000000
        /*0030*/ 	.short	0x0000
        /*0032*/ 	.short	0x0000
        /*0034*/ 	.byte	0x00, 0xf5, 0x21, 0x00


	//----- nvinfo : EIATTR_SPARSE_MMA_MASK
	.align		4
.L_19:
        /*0038*/ 	.byte	0x03, 0x50
        /*003a*/ 	.short	0x0000


	//----- nvinfo : EIATTR_MAXREG_COUNT
	.align		4
        /*003c*/ 	.byte	0x03, 0x1b
        /*003e*/ 	.short	0x00ff


	//----- nvinfo : EIATTR_NUM_BARRIERS
	.align		4
        /*0040*/ 	.byte	0x02, 0x4c
        /*0042*/ 	.byte	0x01
	.zero		1


	//----- nvinfo : EIATTR_MERCURY_ISA_VERSION
	.align		4
        /*0044*/ 	.byte	0x03, 0x5f
        /*0046*/ 	.short	0x0101


	//----- nvinfo : EIATTR_COOP_GROUP_MASK_REGIDS
	.align		4
        /*0048*/ 	.byte	0x04, 0x29
        /*004a*/ 	.short	(.L_21 - .L_20)


	//   ....[0]....
.L_20:
        /*004c*/ 	.word	0xffffffff


	//   ....[1]....
        /*0050*/ 	.word	0xffffffff


	//   ....[2]....
        /*0054*/ 	.word	0xffffffff


	//   ....[3]....
        /*0058*/ 	.word	0xffffffff


	//   ....[4]....
        /*005c*/ 	.word	0xffffffff


	//   ....[5]....
        /*0060*/ 	.word	0xffffffff


	//   ....[6]....
        /*0064*/ 	.word	0xffffffff


	//   ....[7]....
        /*0068*/ 	.word	0xffffffff


	//   ....[8]....
        /*006c*/ 	.word	0xffffffff


	//   ....[9]....
        /*0070*/ 	.word	0xffffffff


	//   ....[10]....
        /*0074*/ 	.word	0x05000006


	//   ....[11]....
        /*0078*/ 	.word	0x05000006


	//   ....[12]....
        /*007c*/ 	.word	0x05000006


	//   ....[13]....
        /*0080*/ 	.word	0x05000006


	//   ....[14]....
        /*0084*/ 	.word	0x05000006


	//----- nvinfo : EIATTR_COOP_GROUP_INSTR_OFFSETS
	.align		4
.L_21:
        /*0088*/ 	.byte	0x04, 0x28
        /*008a*/ 	.short	(.L_23 - .L_22)


	//   ....[0]....
.L_22:
        /*008c*/ 	.word	0x00000130


	//   ....[1]....
        /*0090*/ 	.word	0x00000190


	//   ....[2]....
        /*0094*/ 	.word	0x000001d0


	//   ....[3]....
        /*0098*/ 	.word	0x00000220


	//   ....[4]....
        /*009c*/ 	.word	0x00000290


	//   ....[5]....
        /*00a0*/ 	.word	0x00000320


	//   ....[6]....
        /*00a4*/ 	.word	0x00000340


	//   ....[7]....
        /*00a8*/ 	.word	0x00000360


	//   ....[8]....
        /*00ac*/ 	.word	0x00000380


	//   ....[9]....
        /*00b0*/ 	.word	0x000003a0


	//   ....[10]....
        /*00b4*/ 	.word	0x00000440


	//   ....[11]....
        /*00b8*/ 	.word	0x000004b0


	//   ....[12]....
        /*00bc*/ 	.word	0x00000520


	//   ....[13]....
        /*00c0*/ 	.word	0x00000590


	//   ....[14]....
        /*00c4*/ 	.word	0x00000600


	//----- nvinfo : EIATTR_VRC_CTA_INIT_COUNT
	.align		4
.L_23:
        /*00c8*/ 	.byte	0x02, 0x4a
	.zero		1
	.zero		1


	//----- nvinfo : EIATTR_EXIT_INSTR_OFFSETS
	.align		4
        /*00cc*/ 	.byte	0x04, 0x1c
        /*00ce*/ 	.short	(.L_25 - .L_24)


	//   ....[0]....
.L_24:
        /*00d0*/ 	.word	0x000003f0


	//----- nvinfo : EIATTR_CRS_STACK_SIZE
	.align		4
.L_25:
        /*00d4*/ 	.byte	0x04, 0x1e
        /*00d6*/ 	.short	(.L_27 - .L_26)
.L_26:
        /*00d8*/ 	.word	0x00000000


	//----- nvinfo : EIATTR_CBANK_PARAM_SIZE
	.align		4
.L_27:
        /*00dc*/ 	.byte	0x03, 0x19
        /*00de*/ 	.short	0x0014


	//----- nvinfo : EIATTR_PARAM_CBANK
	.align		4
        /*00e0*/ 	.byte	0x04, 0x0a
        /*00e2*/ 	.short	(.L_29 - .L_28)
	.align		4
.L_28:
        /*00e4*/ 	.word	index@(.nv.constant0._Z21block_reduce1d_kernelPfS_i)
        /*00e8*/ 	.short	0x0380
        /*00ea*/ 	.short	0x0014


	//----- nvinfo : EIATTR_SW_WAR
	.align		4
.L_29:
        /*00ec*/ 	.byte	0x04, 0x36
        /*00ee*/ 	.short	(.L_31 - .L_30)
.L_30:
        /*00f0*/ 	.word	0x00000008
.L_31:


//--------------------- .nv.info._Z15reduce1d_kernelPfS_i --------------------------
	.section	.nv.info._Z15reduce1d_kernelPfS_i,"",@"SHT_CUDA_INFO"
	.sectionflags	@""
	.align	4


	//----- nvinfo : EIATTR_CUDA_API_VERSION
	.align		4
        /*0000*/ 	.byte	0x04, 0x37
        /*0002*/ 	.short	(.L_33 - .L_32)
.L_32:
        /*0004*/ 	.word	0x00000082


	//----- nvinfo : EIATTR_KPARAM_INFO
	.align		4
.L_33:
        /*0008*/ 	.byte	0x04, 0x17
        /*000a*/ 	.short	(.L_35 - .L_34)
.L_34:
        /*000c*/ 	.word	0x00000000
        /*0010*/ 	.short	0x0002
        /*0012*/ 	.short	0x0010
        /*0014*/ 	.byte	0x00, 0xf0, 0x11, 0x00


	//----- nvinfo : EIATTR_KPARAM_INFO
	.align		4
.L_35:
        /*0018*/ 	.byte	0x04, 0x17
        /*001a*/ 	.short	(.L_37 - .L_36)
.L_36:
        /*001c*/ 	.word	0x00000000
        /*0020*/ 	.short	0x0001
        /*0022*/ 	.short	0x0008
        /*0024*/ 	.byte	0x00, 0xf5, 0x21, 0x00


	//----- nvinfo : EIATTR_KPARAM_INFO
	.align		4
.L_37:
        /*0028*/ 	.byte	0x04, 0x17
        /*002a*/ 	.short	(.L_39 - .L_38)
.L_38:
        /*002c*/ 	.word	0x00000000
        /*0030*/ 	.short	0x0000
        /*0032*/ 	.short	0x0000
        /*0034*/ 	.byte	0x00, 0xf5, 0x21, 0x00


	//----- nvinfo : EIATTR_SPARSE_MMA_MASK
	.align		4
.L_39:
        /*0038*/ 	.byte	0x03, 0x50
        /*003a*/ 	.short	0x0000


	//----- nvinfo : EIATTR_MAXREG_COUNT
	.align		4
        /*003c*/ 	.byte	0x03, 0x1b
        /*003e*/ 	.short	0x00ff


	//----- nvinfo : EIATTR_MERCURY_ISA_VERSION
	.align		4
        /*0040*/ 	.byte	0x03, 0x5f
        /*0042*/ 	.short	0x0101


	//----- nvinfo : EIATTR_COOP_GROUP_MASK_REGIDS
	.align		4
        /*0044*/ 	.byte	0x04, 0x29
        /*0046*/ 	.short	(.L_41 - .L_40)


	//   ....[0]....
.L_40:
        /*0048*/ 	.word	0xffffffff


	//   ....[1]....
        /*004c*/ 	.word	0xffffffff


	//   ....[2]....
        /*0050*/ 	.word	0xffffffff


	//   ....[3]....
        /*0054*/ 	.word	0xffffffff


	//   ....[4]....
        /*0058*/ 	.word	0xffffffff


	//----- nvinfo : EIATTR_COOP_GROUP_INSTR_OFFSETS
	.align		4
.L_41:
        /*005c*/ 	.byte	0x04, 0x28
        /*005e*/ 	.short	(.L_43 - .L_42)


	//   ....[0]....
.L_42:
        /*0060*/ 	.word	0x00000120


	//   ....[1]....
        /*0064*/ 	.word	0x00000140


	//   ....[2]....
        /*0068*/ 	.word	0x00000160


	//   ....[3]....
        /*006c*/ 	.word	0x00000180


	//   ....[4]....
        /*0070*/ 	.word	0x000001b0


	//----- nvinfo : EIATTR_VRC_CTA_INIT_COUNT
	.align		4
.L_43:
        /*0074*/ 	.byte	0x02, 0x4a
	.zero		1
	.zero		1


	//----- nvinfo : EIATTR_EXIT_INSTR_OFFSETS
	.align		4
        /*0078*/ 	.byte	0x04, 0x1c
        /*007a*/ 	.short	(.L_45 - .L_44)


	//   ....[0]....
.L_44:
        /*007c*/ 	.word	0x000001e0


	//----- nvinfo : EIATTR_CRS_STACK_SIZE
	.align		4
.L_45:
        /*0080*/ 	.byte	0x04, 0x1e
        /*0082*/ 	.short	(.L_47 - .L_46)
.L_46:
        /*0084*/ 	.word	0x00000000


	//----- nvinfo : EIATTR_CBANK_PARAM_SIZE
	.align		4
.L_47:
        /*0088*/ 	.byte	0x03, 0x19
        /*008a*/ 	.short	0x0014


	//----- nvinfo : EIATTR_PARAM_CBANK
	.align		4
        /*008c*/ 	.byte	0x04, 0x0a
        /*008e*/ 	.short	(.L_49 - .L_48)
	.align		4
.L_48:
        /*0090*/ 	.word	index@(.nv.constant0._Z15reduce1d_kernelPfS_i)
        /*0094*/ 	.short	0x0380
        /*0096*/ 	.short	0x0014


	//----- nvinfo : EIATTR_SW_WAR
	.align		4
.L_49:
        /*0098*/ 	.byte	0x04, 0x36
        /*009a*/ 	.short	(.L_51 - .L_50)
.L_50:
        /*009c*/ 	.word	0x00000008
.L_51:


//--------------------- .nv.callgraph             --------------------------
	.section	.nv.callgraph,"",@"SHT_CUDA_CALLGRAPH"
	.align	4
	.sectionentsize	8
	.align		4
        /*0000*/ 	.word	0x00000000
	.align		4
        /*0004*/ 	.word	0xffffffff
	.align		4
        /*0008*/ 	.word	0x00000000
	.align		4
        /*000c*/ 	.word	0xfffffffe
	.align		4
        /*0010*/ 	.word	0x00000000
	.align		4
        /*0014*/ 	.word	0xfffffffd
	.align		4
        /*0018*/ 	.word	0x00000000
	.align		4
        /*001c*/ 	.word	0xfffffffc


//--------------------- .text._Z21block_reduce1d_kernelPfS_i --------------------------
	.section	.text._Z21block_reduce1d_kernelPfS_i,"ax",@progbits
	.align	128
        .global         _Z21block_reduce1d_kernelPfS_i
        .type           _Z21block_reduce1d_kernelPfS_i,@function
        .size           _Z21block_reduce1d_kernelPfS_i,(.L_x_17 - _Z21block_reduce1d_kernelPfS_i)
        .other          _Z21block_reduce1d_kernelPfS_i,@"STO_CUDA_ENTRY STV_DEFAULT"
_Z21block_reduce1d_kernelPfS_i:
.text._Z21block_reduce1d_kernelPfS_i:
[----:B------:R-:W-:Y:S01]  /*0000*/  LDC R1, c[0x0][0x37c] ;  /* 0x0000df00ff017b82 */ /* 0x000fe20000000800 */
[----:B------:R-:W0:Y:S01]  /*0010*/  S2R R9, SR_TID.X ;  /* 0x0000000000097919 */ /* 0x000e220000002100 */
[----:B------:R-:W0:Y:S01]  /*0020*/  LDCU UR4, c[0x0][0x390] ;  /* 0x00007200ff0477ac */ /* 0x000e220008000800 */
[----:B------:R-:W-:Y:S01]  /*0030*/  BSSY.RECONVERGENT B0, `(.L_x_0) ;  /* 0x000000f000007945 */ /* 0x000fe20003800200 */
[----:B------:R-:W-:Y:S01]  /*0040*/  HFMA2 R0, -RZ, RZ, 0, 0 ;  /* 0x00000000ff007431 */ /* 0x000fe200000001ff */
[----:B------:R-:W1:Y:S01]  /*0050*/  LDCU.64 UR6, c[0x0][0x358] ;  /* 0x00006b00ff0677ac */ /* 0x000e620008000a00 */
[----:B0-----:R-:W-:-:S13]  /*0060*/  ISETP.GE.AND P0, PT, R9, UR4, PT ;  /* 0x0000000409007c0c */ /* 0x001fda000bf06270 */
[----:B-1----:R-:W-:Y:S05]  /*0070*/  @P0 BRA `(.L_x_1) ;  /* 0x0000000000280947 */ /* 0x002fea0003800000 */
[----:B------:R-:W0:Y:S01]  /*0080*/  LDC R6, c[0x0][0x360] ;  /* 0x0000d800ff067b82 */ /* 0x000e220000000800 */
[----:B------:R-:W-:Y:S01]  /*0090*/  MOV R0, RZ ;  /* 0x000000ff00007202 */ /* 0x000fe20000000f00 */
[----:B------:R-:W-:-:S06]  /*00a0*/  IMAD.MOV.U32 R7, RZ, RZ, R9 ;  /* 0x000000ffff077224 */ /* 0x000fcc00078e0009 */
[----:B------:R-:W1:Y:S02]  /*00b0*/  LDC.64 R4, c[0x0][0x380] ;  /* 0x0000e000ff047b82 */ /* 0x000e640000000a00 */
.L_x_2:
[----:B-1----:R-:W-:-:S06]  /*00c0*/  IMAD.WIDE R2, R7, 0x4, R4 ;  /* 0x0000000407027825 */ /* 0x002fcc00078e0204 */
[----:B------:R-:W2:Y:S01]  /*00d0*/  LDG.E R3, desc[UR6][R2.64] ;  /* 0x0000000602037981 */ /* 0x000ea2000c1e1900 */
[----:B0-----:R-:W-:-:S04]  /*00e0*/  IADD3 R7, PT, PT, R6, R7, RZ ;  /* 0x0000000706077210 */ /* 0x001fc80007ffe0ff */
[----:B------:R-:W-:Y:S01]  /*00f0*/  ISETP.GE.AND P0, PT, R7, UR4, PT ;  /* 0x0000000407007c0c */ /* 0x000fe2000bf06270 */
[----:B--2---:R-:W-:-:S12]  /*0100*/  FADD R0, R3, R0 ;  /* 0x0000000003007221 */ /* 0x004fd80000000000 */
[----:B------:R-:W-:Y:S05]  /*0110*/  @!P0 BRA `(.L_x_2) ;  /* 0xfffffffc00e88947 */ /* 0x000fea000383ffff */
.L_x_1:
[----:B------:R-:W-:Y:S05]  /*0120*/  BSYNC.RECONVERGENT B0 ;  /* 0x0000000000007941 */ /* 0x000fea0003800200 */
.L_x_0:
[----:B------:R-:W0:Y:S01]  /*0130*/  SHFL.DOWN PT, R3, R0, 0x10, 0x1f ;  /* 0x0a001f0000037f89 */ /* 0x000e2200000e0000 */
[----:B------:R-:W1:Y:S01]  /*0140*/  LDCU UR4, c[0x0][0x360] ;  /* 0x00006c00ff0477ac */ /* 0x000e620008000800 */
[----:B------:R-:W-:Y:S01]  /*0150*/  BSSY B0, `(.L_x_3) ;  /* 0x0000027000007945 */ /* 0x000fe20003800000 */
[----:B-1----:R-:W-:Y:S01]  /*0160*/  USHF.R.U32.HI UR4, URZ, 0x5, UR4 ;  /* 0x00000005ff047899 */ /* 0x002fe20008011604 */
[----:B0-----:R-:W-:-:S05]  /*0170*/  FADD R3, R3, R0 ;  /* 0x0000000003037221 */ /* 0x001fca0000000000 */
[----:B------:R-:W-:Y:S01]  /*0180*/  ISETP.GE.U32.AND P1, PT, R9, UR4, PT ;  /* 0x0000000409007c0c */ /* 0x000fe2000bf26070 */
[----:B------:R-:W0:-:S12]  /*0190*/  SHFL.DOWN PT, R2, R3, 0x8, 0x1f ;  /* 0x09001f0003027f89 */ /* 0x000e1800000e0000 */
[----:B------:R-:W1:Y:S01]  /*01a0*/  @!P1 S2R R11, SR_CgaCtaId ;  /* 0x00000000000b9919 */ /* 0x000e620000008800 */
[----:B0-----:R-:W-:Y:S01]  /*01b0*/  FADD R4, R3, R2 ;  /* 0x0000000203047221 */ /* 0x001fe20000000000 */
[----:B------:R-:W-:-:S04]  /*01c0*/  LOP3.LUT P0, R2, R9, 0x1f, RZ, 0xc0, !PT ;  /* 0x0000001f09027812 */ /* 0x000fc8000780c0ff */
[----:B------:R-:W0:Y:S09]  /*01d0*/  SHFL.DOWN PT, R5, R4, 0x4, 0x1f ;  /* 0x08801f0004057f89 */ /* 0x000e3200000e0000 */
[----:B------:R-:W2:Y:S01]  /*01e0*/  @!P0 S2R R7, SR_CgaCtaId ;  /* 0x0000000000078919 */ /* 0x000ea20000008800 */
[----:B------:R-:W-:Y:S01]  /*01f0*/  @!P0 MOV R0, 0x400 ;  /* 0x0000040000008802 */ /* 0x000fe20000000f00 */
[----:B0-----:R-:W-:Y:S01]  /*0200*/  FADD R5, R4, R5 ;  /* 0x0000000504057221 */ /* 0x001fe20000000000 */
[----:B------:R-:W-:-:S04]  /*0210*/  @!P1 MOV R4, 0x400 ;  /* 0x0000040000049802 */ /* 0x000fc80000000f00 */
[----:B------:R-:W0:Y:S01]  /*0220*/  SHFL.DOWN PT, R6, R5, 0x2, 0x1f ;  /* 0x08401f0005067f89 */ /* 0x000e2200000e0000 */
[----:B-1----:R-:W-:-:S05]  /*0230*/  @!P1 LEA R11, R11, R4, 0x18 ;  /* 0x000000040b0b9211 */ /* 0x002fca00078ec0ff */
[----:B------:R-:W-:Y:S01]  /*0240*/  @!P1 IMAD R2, R2, 0x4, R11 ;  /* 0x0000000402029824 */ /* 0x000fe200078e020b */
[----:B--2---:R-:W-:-:S04]  /*0250*/  @!P0 LEA R0, R7, R0, 0x18 ;  /* 0x0000000007008211 */ /* 0x004fc800078ec0ff */
[----:B------:R-:W-:Y:S01]  /*0260*/  @!P0 LEA.HI R0, R9, R0, RZ, 0x1d ;  /* 0x0000000009008211 */ /* 0x000fe200078fe8ff */
[----:B0-----:R-:W-:Y:S01]  /*0270*/  FADD R6, R5, R6 ;  /* 0x0000000605067221 */ /* 0x001fe20000000000 */
[----:B------:R-:W-:-:S04]  /*0280*/  MOV R5, RZ ;  /* 0x000000ff00057202 */ /* 0x000fc80000000f00 */
[----:B------:R-:W0:Y:S02]  /*0290*/  SHFL.DOWN PT, R3, R6, 0x1, 0x1f ;  /* 0x08201f0006037f89 */ /* 0x000e2400000e0000 */
[----:B0-----:R-:W-:-:S05]  /*02a0*/  FADD R3, R6, R3 ;  /* 0x0000000306037221 */ /* 0x001fca0000000000 */
[----:B------:R0:W-:Y:S01]  /*02b0*/  @!P0 STS [R0], R3 ;  /* 0x0000000300008388 */ /* 0x0001e20000000800 */
[----:B------:R-:W-:Y:S01]  /*02c0*/  BAR.SYNC.DEFER_BLOCKING 0x0 ;  /* 0x0000000000007b1d */ /* 0x000fe20000010000 */
[----:B------:R-:W-:-:S05]  /*02d0*/  ISETP.GT.U32.AND P0, PT, R9, 0x1f, PT ;  /* 0x0000001f0900780c */ /* 0x000fca0003f04070 */
[----:B------:R0:W1:Y:S08]  /*02e0*/  @!P1 LDS R5, [R2] ;  /* 0x0000000002059984 */ /* 0x0000700000000800 */
[----:B0-----:R-:W-:Y:S05]  /*02f0*/  @P0 BRA `(.L_x_4) ;  /* 0x0000000000300947 */ /* 0x001fea0003800000 */
[----:B------:R-:W-:-:S03]  /*0300*/  UMOV UR4, 0xffffffff ;  /* 0xffffffff00047882 */ /* 0x000fc60000000000 */
[----:B------:R-:W-:Y:S05]  /*0310*/  BRA.DIV UR4, `(.L_x_5) ;  /* 0x0000000204387947 */ /* 0x000fea000b800000 */
[----:B-1----:R-:W0:Y:S02]  /*0320*/  SHFL.DOWN PT, R0, R5, 0x10, 0x1f ;  /* 0x0a001f0005007f89 */ /* 0x002e2400000e0000 */
[----:B0-----:R-:W-:-:S05]  /*0330*/  FADD R0, R5, R0 ;  /* 0x0000000005007221 */ /* 0x001fca0000000000 */
[----:B------:R-:W0:Y:S02]  /*0340*/  SHFL.DOWN PT, R3, R0, 0x8, 0x1f ;  /* 0x09001f0000037f89 */ /* 0x000e2400000e0000 */
[----:B0-----:R-:W-:-:S05]  /*0350*/  FADD R3, R0, R3 ;  /* 0x0000000300037221 */ /* 0x001fca0000000000 */
[----:B------:R-:W0:Y:S02]  /*0360*/  SHFL.DOWN PT, R2, R3, 0x4, 0x1f ;  /* 0x08801f0003027f89 */ /* 0x000e2400000e0000 */
[----:B0-----:R-:W-:-:S05]  /*0370*/  FADD R2, R3, R2 ;  /* 0x0000000203027221 */ /* 0x001fca0000000000 */
[----:B------:R-:W0:Y:S02]  /*0380*/  SHFL.DOWN PT, R7, R2, 0x2, 0x1f ;  /* 0x08401f0002077f89 */ /* 0x000e2400000e0000 */
[----:B0-----:R-:W-:-:S05]  /*0390*/  FADD R7, R2, R7 ;  /* 0x0000000702077221 */ /* 0x001fca0000000000 */
[----:B------:R0:W1:Y:S02]  /*03a0*/  SHFL.DOWN PT, R4, R7, 0x1, 0x1f ;  /* 0x08201f0007047f89 */ /* 0x00006400000e0000 */
.L_x_11:
[----:B-1----:R-:W-:-:S07]  /*03b0*/  FADD R5, R7, R4 ;  /* 0x0000000407057221 */ /* 0x002fce0000000000 */
.L_x_4:
[----:B------:R-:W-:Y:S05]  /*03c0*/  BSYNC B0 ;  /* 0x0000000000007941 */ /* 0x000fea0003800000 */
.L_x_3:
[----:B------:R-:W1:Y:S02]  /*03d0*/  LDC.64 R2, c[0x0][0x388] ;  /* 0x0000e200ff027b82 */ /* 0x000e640000000a00 */
[----:B-1----:R-:W-:Y:S01]  /*03e0*/  STG.E desc[UR6][R2.64], R5 ;  /* 0x0000000502007986 */ /* 0x002fe2000c101906 */
[----:B------:R-:W-:Y:S05]  /*03f0*/  EXIT ;  /* 0x000000000000794d */ /* 0x000fea0003800000 */
.L_x_5:
[----:B------:R-:W-:Y:S02]  /*0400*/  HFMA2 R9, -RZ, RZ, 0, 1.847743988037109375e-06 ;  /* 0x0000001fff097431 */ /* 0x000fe400000001ff */
[----:B------:R-:W-:Y:S01]  /*0410*/  IMAD.MOV.U32 R8, RZ, RZ, 0x10 ;  /* 0x00000010ff087424 */ /* 0x000fe200078e00ff */
[----:B------:R-:W-:-:S07]  /*0420*/  MOV R6, 0xffffffff ;  /* 0xffffffff00067802 */ /* 0x000fce0000000f00 */
[----:B-1----:R-:W-:Y:S05]  /*0430*/  WARPSYNC.COLLECTIVE R6, `(.L_x_6) ;  /* 0x0000000006087348 */ /* 0x002fea0003c00000 */
[----:B-1----:R0:W1:Y:S02]  /*0440*/  SHFL.DOWN P0, R4, R5, R8, R9 ;  /* 0x0800000805047389 */ /* 0x0020640000000009 */
[----:B01----:R-:W-:Y:S05]  /*0450*/  ENDCOLLECTIVE ;  /* 0x000000000000791b */ /* 0x003fea0003800000 */
.L_x_6:
[----:B------:R-:W-:Y:S02]  /*0460*/  HFMA2 R8, -RZ, RZ, 0, 4.76837158203125e-07 ;  /* 0x00000008ff087431 */ /* 0x000fe400000001ff */
[----:B------:R-:W-:-:S04]  /*0470*/  IMAD.MOV.U32 R0, RZ, RZ, R4 ;  /* 0x000000ffff007224 */ /* 0x000fc800078e0004 */
[----:B------:R-:W-:-:S05]  /*0480*/  FADD R0, R5, R0 ;  /* 0x0000000005007221 */ /* 0x000fca0000000000 */
[----:B------:R-:W-:-:S07]  /*0490*/  MOV R5, R0 ;  /* 0x0000000000057202 */ /* 0x000fce0000000f00 */
[----:B------:R-:W-:Y:S05]  /*04a0*/  WARPSYNC.COLLECTIVE R6, `(.L_x_7) ;  /* 0x0000000006087348 */ /* 0x000fea0003c00000 */
[----:B------:R0:W1:Y:S02]  /*04b0*/  SHFL.DOWN P0, R4, R5, R8, R9 ;  /* 0x0800000805047389 */ /* 0x0000640000000009 */
[----:B01----:R-:W-:Y:S05]  /*04c0*/  ENDCOLLECTIVE ;  /* 0x000000000000791b */ /* 0x003fea0003800000 */
.L_x_7:
[----:B------:R-:W-:Y:S02]  /*04d0*/  HFMA2 R8, -RZ, RZ, 0, 2.384185791015625e-07 ;  /* 0x00000004ff087431 */ /* 0x000fe400000001ff */
[----:B------:R-:W-:-:S04]  /*04e0*/  IMAD.MOV.U32 R3, RZ, RZ, R4 ;  /* 0x000000ffff037224 */ /* 0x000fc800078e0004 */
[----:B------:R-:W-:-:S05]  /*04f0*/  FADD R3, R0, R3 ;  /* 0x0000000300037221 */ /* 0x000fca0000000000 */
[----:B------:R-:W-:-:S07]  /*0500*/  MOV R5, R3 ;  /* 0x0000000300057202 */ /* 0x000fce0000000f00 */
[----:B------:R-:W-:Y:S05]  /*0510*/  WARPSYNC.COLLECTIVE R6, `(.L_x_8) ;  /* 0x0000000006087348 */ /* 0x000fea0003c00000 */
[----:B------:R0:W1:Y:S02]  /*0520*/  SHFL.DOWN P0, R4, R5, R8, R9 ;  /* 0x0800000805047389 */ /* 0x0000640000000009 */
[----:B01----:R-:W-:Y:S05]  /*0530*/  ENDCOLLECTIVE ;  /* 0x000000000000791b */ /* 0x003fea0003800000 */
.L_x_8:
[----:B------:R-:W-:Y:S02]  /*0540*/  HFMA2 R8, -RZ, RZ, 0, 1.1920928955078125e-07 ;  /* 0x00000002ff087431 */ /* 0x000fe400000001ff */
[----:B------:R-:W-:-:S04]  /*0550*/  IMAD.MOV.U32 R2, RZ, RZ, R4 ;  /* 0x000000ffff027224 */ /* 0x000fc800078e0004 */
[----:B------:R-:W-:-:S05]  /*0560*/  FADD R2, R3, R2 ;  /* 0x0000000203027221 */ /* 0x000fca0000000000 */
[----:B------:R-:W-:-:S07]  /*0570*/  MOV R5, R2 ;  /* 0x0000000200057202 */ /* 0x000fce0000000f00 */
[----:B------:R-:W-:Y:S05]  /*0580*/  WARPSYNC.COLLECTIVE R6, `(.L_x_9) ;  /* 0x0000000006087348 */ /* 0x000fea0003c00000 */
[----:B------:R0:W1:Y:S02]  /*0590*/  SHFL.DOWN P0, R4, R5, R8, R9 ;  /* 0x0800000805047389 */ /* 0x0000640000000009 */
[----:B01----:R-:W-:Y:S05]  /*05a0*/  ENDCOLLECTIVE ;  /* 0x000000000000791b */ /* 0x003fea0003800000 */
.L_x_9:
[----:B------:R-:W-:Y:S02]  /*05b0*/  HFMA2 R8, -RZ, RZ, 0, 5.9604644775390625e-08 ;  /* 0x00000001ff087431 */ /* 0x000fe400000001ff */
[----:B------:R-:W-:-:S04]  /*05c0*/  IMAD.MOV.U32 R7, RZ, RZ, R4 ;  /* 0x000000ffff077224 */ /* 0x000fc800078e0004 */
[----:B------:R-:W-:-:S05]  /*05d0*/  FADD R7, R2, R7 ;  /* 0x0000000702077221 */ /* 0x000fca0000000000 */
[----:B------:R-:W-:-:S07]  /*05e0*/  MOV R5, R7 ;  /* 0x0000000700057202 */ /* 0x000fce0000000f00 */
[----:B------:R-:W-:Y:S05]  /*05f0*/  WARPSYNC.COLLECTIVE R6, `(.L_x_10) ;  /* 0x0000000006087348 */ /* 0x000fea0003c00000 */
[----:B------:R0:W1:Y:S02]  /*0600*/  SHFL.DOWN P0, R4, R5, R8, R9 ;  /* 0x0800000805047389 */ /* 0x0000640000000009 */
[----:B01----:R-:W-:Y:S05]  /*0610*/  ENDCOLLECTIVE ;  /* 0x000000000000791b */ /* 0x003fea0003800000 */
.L_x_10:
[----:B------:R-:W-:Y:S05]  /*0620*/  BRA `(.L_x_11) ;  /* 0xfffffffc00607947 */ /* 0x000fea000383ffff */
.L_x_12:
[----:B------:R-:W-:-:S00]  /*0630*/  BRA `(.L_x_12) ;  /* 0xfffffffc00fc7947 */ /* 0x000fc0000383ffff */
[----:B------:R-:W-:-:S00]  /*0640*/  NOP ;  /* 0x0000000000007918 */ /* 0x000fc00000000000 */
        /* <DEDUP_REMOVED lines=11> */
.L_x_17:


//--------------------- .text._Z15reduce1d_kernelPfS_i --------------------------
	.section	.text._Z15reduce1d_kernelPfS_i,"ax",@progbits
	.align	128
        .global         _Z15reduce1d_kernelPfS_i
        .type           _Z15reduce1d_kernelPfS_i,@function
        .size           _Z15reduce1d_kernelPfS_i,(.L_x_18 - _Z15reduce1d_kernelPfS_i)
        .other          _Z15reduce1d_kernelPfS_i,@"STO_CUDA_ENTRY STV_DEFAULT"
_Z15reduce1d_kernelPfS_i:
.text._Z15reduce1d_kernelPfS_i:
        /* <DEDUP_REMOVED lines=9> */
[----:B------:R-:W-:-:S07]  /*0090*/  MOV R0, RZ ;  /* 0x000000ff00007202 */ /* 0x000fce0000000f00 */
[----:B------:R-:W1:Y:S02]  /*00a0*/  LDC.64 R4, c[0x0][0x380] ;  /* 0x0000e000ff047b82 */ /* 0x000e640000000a00 */
.L_x_15:
[----:B-1----:R-:W-:-:S06]  /*00b0*/  IMAD.WIDE R2, R7, 0x4, R4 ;  /* 0x0000000407027825 */ /* 0x002fcc00078e0204 */
[----:B------:R-:W2:Y:S01]  /*00c0*/  LDG.E R3, desc[UR4][R2.64] ;  /* 0x0000000402037981 */ /* 0x000ea2000c1e1900 */
[----:B0-----:R-:W-:-:S04]  /*00d0*/  IADD3 R7, PT, PT, R6, R7, RZ ;  /* 0x0000000706077210 */ /* 0x001fc80007ffe0ff */
[----:B------:R-:W-:Y:S01]  /*00e0*/  ISETP.GE.AND P0, PT, R7, UR6, PT ;  /* 0x0000000607007c0c */ /* 0x000fe2000bf06270 */
[----:B--2---:R-:W-:-:S12]  /*00f0*/  FADD R0, R3, R0 ;  /* 0x0000000003007221 */ /* 0x004fd80000000000 */
[----:B------:R-:W-:Y:S05]  /*0100*/  @!P0 BRA `(.L_x_15) ;  /* 0xfffffffc00e88947 */ /* 0x000fea000383ffff */
.L_x_14:
[----:B------:R-:W-:Y:S05]  /*0110*/  BSYNC.RECONVERGENT B0 ;  /* 0x0000000000007941 */ /* 0x000fea0003800200 */
.L_x_13:
[----:B------:R-:W0:Y:S02]  /*0120*/  SHFL.DOWN PT, R3, R0, 0x10, 0x1f ;  /* 0x0a001f0000037f89 */ /* 0x000e2400000e0000 */
[----:B0-----:R-:W-:-:S05]  /*0130*/  FADD R4, R3, R0 ;  /* 0x0000000003047221 */ /* 0x001fca0000000000 */
[----:B------:R-:W0:Y:S02]  /*0140*/  SHFL.DOWN PT, R3, R4, 0x8, 0x1f ;  /* 0x09001f0004037f89 */ /* 0x000e2400000e0000 */
[----:B0-----:R-:W-:-:S05]  /*0150*/  FADD R5, R4, R3 ;  /* 0x0000000304057221 */ /* 0x001fca0000000000 */
[----:B------:R-:W0:Y:S02]  /*0160*/  SHFL.DOWN PT, R2, R5, 0x4, 0x1f ;  /* 0x08801f0005027f89 */ /* 0x000e2400000e0000 */
[----:B0-----:R-:W-:-:S05]  /*0170*/  FADD R6, R5, R2 ;  /* 0x0000000205067221 */ /* 0x001fca0000000000 */
[----:B------:R-:W0:Y:S02]  /*0180*/  SHFL.DOWN PT, R3, R6, 0x2, 0x1f ;  /* 0x08401f0006037f89 */ /* 0x000e2400000e0000 */
[----:B0-----:R-:W-:Y:S02]  /*0190*/  FADD R7, R6, R3 ;  /* 0x0000000306077221 */ /* 0x001fe40000000000 */
[----:B------:R-:W0:Y:S03]  /*01a0*/  LDC.64 R2, c[0x0][0x388] ;  /* 0x0000e200ff027b82 */ /* 0x000e260000000a00 */
[----:B------:R-:W1:Y:S02]  /*01b0*/  SHFL.DOWN PT, R8, R7, 0x1, 0x1f ;  /* 0x08201f0007087f89 */ /* 0x000e6400000e0000 */
[----:B-1----:R-:W-:-:S05]  /*01c0*/  FADD R9, R7, R8 ;  /* 0x0000000807097221 */ /* 0x002fca0000000000 */
[----:B0-----:R-:W-:Y:S01]  /*01d0*/  STG.E desc[UR4][R2.64], R9 ;  /* 0x0000000902007986 */ /* 0x001fe2000c101904 */
[----:B------:R-:W-:Y:S05]  /*01e0*/  EXIT ;  /* 0x000000000000794d */ /* 0x000fea0003800000 */
.L_x_16:
        /* <DEDUP_REMOVED lines=9> */
.L_x_18:


//--------------------- .nv.shared._Z21block_reduce1d_kernelPfS_i --------------------------
	.section	.nv.shared._Z21block_reduce1d_kernelPfS_i,"aw",@nobits
	.sectionflags	@""
	.align	4
.nv.shared._Z21block_reduce1d_kernelPfS_i:
	.zero		1152


//--------------------- .nv.shared.reserved.0     --------------------------
	.section	.nv.shared.reserved.0,"aw",@nobits
	.weak		__nv_reservedSMEM_offset_0_alias
	.size		__nv_reservedSMEM_offset_0_alias, 0, 64
	.other		__nv_reservedSMEM_offset_0_alias,@"STO_CUDA_RESERVED_SHARED STV_DEFAULT"
__nv_reservedSMEM_offset_0_alias:
	.zero		0
	.zero		64


//--------------------- .nv.constant0._Z21block_reduce1d_kernelPfS_i --------------------------
	.section	.nv.constant0._Z21block_reduce1d_kernelPfS_i,"a",@progbits
	.sectionflags	@""
	.align	4
.nv.constant0._Z21block_reduce1d_kernelPfS_i:
	.zero		916


//--------------------- .nv.constant0._Z15reduce1d_kernelPfS_i --------------------------
	.section	.nv.constant0._Z15reduce1d_kernelPfS_i,"a",@progbits
	.sectionflags	@""
	.align	4
.nv.constant0._Z15reduce1d_kernelPfS_i:
	.zero		916


//--------------------- SYMBOLS --------------------------

	.type		.nv.reservedSmem.offset0,@object
	.size		.nv.reservedSmem.offset0,0x4
	.type		.nv.reservedSmem.cap,@object
	.size		.nv.reservedSmem.cap,0x4
